	.headerflags	@"EF_CUDA_TEXMODE_UNIFIED EF_CUDA_64BIT_ADDRESS EF_CUDA_ACCELERATORS EF_CUDA_SM90 EF_CUDA_VIRTUAL_SM(EF_CUDA_SM90)"
	.elftype	@"ET_EXEC"


//--------------------- .nv.info                  --------------------------
	.section	.nv.info,"",@"SHT_CUDA_INFO"
	.align	4


	//----- nvinfo : EIATTR_REGCOUNT
	.align		4
        /*0000*/ 	.byte	0x04, 0x2f
        /*0002*/ 	.short	(.L_1 - .L_0)
	.align		4
.L_0:
        /*0004*/ 	.word	index@(triton_poi_fused_clone_5)
        /*0008*/ 	.word	0x0000000c


	//----- nvinfo : EIATTR_MIN_STACK_SIZE
	.align		4
.L_1:
        /*000c*/ 	.byte	0x04, 0x12
        /*000e*/ 	.short	(.L_3 - .L_2)
	.align		4
.L_2:
        /*0010*/ 	.word	index@(triton_poi_fused_clone_5)
        /*0014*/ 	.word	0x00000000


	//----- nvinfo : EIATTR_FRAME_SIZE
	.align		4
.L_3:
        /*0018*/ 	.byte	0x04, 0x11
        /*001a*/ 	.short	(.L_5 - .L_4)
	.align		4
.L_4:
        /*001c*/ 	.word	index@(triton_poi_fused_clone_5)
        /*0020*/ 	.word	0x00000000


	//----- nvinfo : EIATTR_MIN_STACK_SIZE
	.align		4
.L_5:
        /*0024*/ 	.byte	0x04, 0x12
        /*0026*/ 	.short	(.L_7 - .L_6)
	.align		4
.L_6:
        /*0028*/ 	.word	index@(triton_poi_fused_clone_5)
        /*002c*/ 	.word	0x00000000
.L_7:


//--------------------- .nv.info.triton_poi_fused_clone_5 --------------------------
	.section	.nv.info.triton_poi_fused_clone_5,"",@"SHT_CUDA_INFO"
	.sectionflags	@""
	.align	4


	//----- nvinfo : EIATTR_CUDA_API_VERSION
	.align		4
        /*0000*/ 	.byte	0x04, 0x37
        /*0002*/ 	.short	(.L_9 - .L_8)
.L_8:
        /*0004*/ 	.word	0x0000007c


	//----- nvinfo : EIATTR_KPARAM_INFO
	.align		4
.L_9:
        /*0008*/ 	.byte	0x04, 0x17
        /*000a*/ 	.short	(.L_11 - .L_10)
.L_10:
        /*000c*/ 	.word	0x00000000
        /*0010*/ 	.short	0x0002
        /*0012*/ 	.short	0x0010
        /*0014*/ 	.byte	0x00, 0xf0, 0x11, 0x00


	//----- nvinfo : EIATTR_KPARAM_INFO
	.align		4
.L_11:
        /*0018*/ 	.byte	0x04, 0x17
        /*001a*/ 	.short	(.L_13 - .L_12)
.L_12:
        /*001c*/ 	.word	0x00000000
        /*0020*/ 	.short	0x0001
        /*0022*/ 	.short	0x0008
        /*0024*/ 	.byte	0x00, 0xf4, 0x21, 0x00


	//----- nvinfo : EIATTR_KPARAM_INFO
	.align		4
.L_13:
        /*0028*/ 	.byte	0x04, 0x17
        /*002a*/ 	.short	(.L_15 - .L_14)
.L_14:
        /*002c*/ 	.word	0x00000000
        /*0030*/ 	.short	0x0000
        /*0032*/ 	.short	0x0000
        /*0034*/ 	.byte	0x00, 0xf4, 0x21, 0x00


	//----- nvinfo : EIATTR_SPARSE_MMA_MASK
	.align		4
.L_15:
        /*0038*/ 	.byte	0x03, 0x50
        /*003a*/ 	.short	0x0000


	//----- nvinfo : EIATTR_MAXREG_COUNT
	.align		4
        /*003c*/ 	.byte	0x03, 0x1b
        /*003e*/ 	.short	0x00ff


	//----- nvinfo : EIATTR_EXIT_INSTR_OFFSETS
	.align		4
        /*0040*/ 	.byte	0x04, 0x1c
        /*0042*/ 	.short	(.L_17 - .L_16)


	//   ....[0]....
.L_16:
        /*0044*/ 	.word	0x00000160


	//   ....[1]....
        /*0048*/ 	.word	0x00000180


	//----- nvinfo : EIATTR_REQNTID
	.align		4
.L_17:
        /*004c*/ 	.byte	0x04, 0x10
        /*004e*/ 	.short	(.L_19 - .L_18)
.L_18:
        /*0050*/ 	.word	0x00000080
        /*0054*/ 	.word	0x00000001
        /*0058*/ 	.word	0x00000001


	//----- nvinfo : EIATTR_CRS_STACK_SIZE
	.align		4
.L_19:
        /*005c*/ 	.byte	0x04, 0x1e
        /*005e*/ 	.short	(.L_21 - .L_20)
.L_20:
        /*0060*/ 	.word	0x00000000


	//----- nvinfo : EIATTR_CBANK_PARAM_SIZE
	.align		4
.L_21:
        /*0064*/ 	.byte	0x03, 0x19
        /*0066*/ 	.short	0x0014


	//----- nvinfo : EIATTR_PARAM_CBANK
	.align		4
        /*0068*/ 	.byte	0x04, 0x0a
        /*006a*/ 	.short	(.L_23 - .L_22)
	.align		4
.L_22:
        /*006c*/ 	.word	index@(.nv.constant0.triton_poi_fused_clone_5)
        /*0070*/ 	.short	0x0210
        /*0072*/ 	.short	0x0014


	//----- nvinfo : EIATTR_SW_WAR
	.align		4
.L_23:
        /*0074*/ 	.byte	0x04, 0x36
        /*0076*/ 	.short	(.L_25 - .L_24)
.L_24:
        /*0078*/ 	.word	0x00000008
.L_25:


//--------------------- .nv.callgraph             --------------------------
	.section	.nv.callgraph,"",@"SHT_CUDA_CALLGRAPH"
	.align	4
	.sectionentsize	8
	.align		4
        /*0000*/ 	.word	0x00000000
	.align		4
        /*0004*/ 	.word	0xffffffff
	.align		4
        /*0008*/ 	.word	0x00000000
	.align		4
        /*000c*/ 	.word	0xfffffffe
	.align		4
        /*0010*/ 	.word	0x00000000
	.align		4
        /*0014*/ 	.word	0xfffffffd
	.align		4
        /*0018*/ 	.word	0x00000000
	.align		4
        /*001c*/ 	.word	0xfffffffc


//--------------------- .text.triton_poi_fused_clone_5 --------------------------
	.section	.text.triton_poi_fused_clone_5,"ax",@progbits
	.align	128
        .global         triton_poi_fused_clone_5
        .type           triton_poi_fused_clone_5,@function
        .size           triton_poi_fused_clone_5,(.L_x_3 - triton_poi_fused_clone_5)
        .other          triton_poi_fused_clone_5,@"STO_CUDA_ENTRY STV_DEFAULT"
triton_poi_fused_clone_5:
.text.triton_poi_fused_clone_5:
[----:B------:R-:W0:Y:S02]  /*0000*/  LDC R1, c[0x0][0x28] ;  /* 0x00000a00ff017b82 */ /* 0x000e240000000800 */
[----:B------:R-:W1:Y:S01]  /*0010*/  S2R R0, SR_TID.X ;  /* 0x0000000000007919 */ /* 0x000e620000002100 */
[----:B------:R-:W2:Y:S01]  /*0020*/  LDC.64 R4, c[0x0][0x218] ;  /* 0x00008600ff047b82 */ /* 0x000ea20000000a00 */
[----:B------:R-:W-:Y:S01]  /*0030*/  ULDC.64 UR4, c[0x0][0x208] ;  /* 0x0000820000047ab9 */ /* 0x000fe20000000a00 */
[----:B------:R-:W-:Y:S01]  /*0040*/  BSSY B0, `(.L_x_0) ;  /* 0x0000011000007945 */ /* 0x000fe20003800000 */
[----:B------:R-:W3:Y:S05]  /*0050*/  S2R R7, SR_CTAID.X ;  /* 0x0000000000077919 */ /* 0x000eea0000002500 */
[----:B------:R-:W4:Y:S01]  /*0060*/  LDC.64 R2, c[0x0][0x210] ;  /* 0x00008400ff027b82 */ /* 0x000f220000000a00 */
[----:B-1----:R-:W-:Y:S01]  /*0070*/  IMAD.SHL.U32 R0, R0, 0x2, RZ ;  /* 0x0000000200007824 */ /* 0x002fe200078e00ff */
[----:B---3--:R-:W-:-:S04]  /*0080*/  SHF.R.S32.HI R6, RZ, 0x17, R7 ;  /* 0x00000017ff067819 */ /* 0x008fc80000011407 */
[----:B------:R-:W-:-:S05]  /*0090*/  LOP3.LUT R0, R0, 0xfe, RZ, 0xc0, !PT ;  /* 0x000000fe00007812 */ /* 0x000fca00078ec0ff */
[----:B------:R-:W-:Y:S01]  /*00a0*/  IMAD R7, R7, 0x100, R0 ;  /* 0x0000010007077824 */ /* 0x000fe200078e0200 */
[----:B------:R-:W-:-:S03]  /*00b0*/  SGXT R0, R6, 0x1 ;  /* 0x000000010600781a */ /* 0x000fc60000000200 */
[C---:B--2---:R-:W-:Y:S01]  /*00c0*/  IMAD.WIDE R4, R7.reuse, 0x4, R4 ;  /* 0x0000000407047825 */ /* 0x044fe200078e0204 */
[----:B------:R-:W-:Y:S02]  /*00d0*/  ISETP.GE.AND P0, PT, R7, 0x100, PT ;  /* 0x000001000700780c */ /* 0x000fe40003f06270 */
[----:B------:R-:W-:-:S04]  /*00e0*/  LEA.HI R0, R0, R7, RZ, 0x6 ;  /* 0x0000000700007211 */ /* 0x000fc800078f30ff */
[----:B------:R-:W-:-:S05]  /*00f0*/  LOP3.LUT R0, R0, 0xffffffc0, RZ, 0xc0, !PT ;  /* 0xffffffc000007812 */ /* 0x000fca00078ec0ff */
[----:B------:R-:W-:Y:S01]  /*0100*/  IMAD.IADD R9, R7, 0x1, -R0 ;  /* 0x0000000107097824 */ /* 0x000fe200078e0a00 */
[----:B------:R-:W-:-:S03]  /*0110*/  CS2R R6, SRZ ;  /* 0x0000000000067805 */ /* 0x000fc6000001ff00 */
[----:B----4-:R-:W-:Y:S01]  /*0120*/  IMAD.WIDE R2, R9, 0x4, R2 ;  /* 0x0000000409027825 */ /* 0x010fe200078e0202 */
[----:B------:R-:W-:Y:S06]  /*0130*/  @P0 BRA `(.L_x_1) ;  /* 0x0000000000040947 */ /* 0x000fec0003800000 */
[----:B------:R1:W5:Y:S02]  /*0140*/  LDG.E.EL.64 R6, desc[UR4][R2.64] ;  /* 0x0000000402067981 */ /* 0x000364000c2e1b00 */
.L_x_1:
[----:B------:R-:W-:Y:S05]  /*0150*/  BSYNC B0 ;  /* 0x0000000000007941 */ /* 0x000fea0003800000 */
.L_x_0:
[----:B------:R-:W-:Y:S05]  /*0160*/  @P0 EXIT ;  /* 0x000000000000094d */ /* 0x000fea0003800000 */
[----:B-----5:R-:W-:Y:S01]  /*0170*/  STG.E.64 desc[UR4][R4.64], R6 ;  /* 0x0000000604007986 */ /* 0x020fe2000c101b04 */
[----:B------:R-:W-:Y:S05]  /*0180*/  EXIT ;  /* 0x000000000000794d */ /* 0x000fea0003800000 */
.L_x_2:
[----:B------:R-:W-:-:S00]  /*0190*/  BRA `(.L_x_2) ;  /* 0xfffffffc00fc7947 */ /* 0x000fc0000383ffff */
[----:B------:R-:W-:-:S00]  /*01a0*/  NOP ;  /* 0x0000000000007918 */ /* 0x000fc00000000000 */
        /* <DEDUP_REMOVED lines=13> */
.L_x_3:


//--------------------- .nv.constant0.triton_poi_fused_clone_5 --------------------------
	.section	.nv.constant0.triton_poi_fused_clone_5,"a",@progbits
	.sectionflags	@""
	.align	4
.nv.constant0.triton_poi_fused_clone_5:
	.zero		548
